	.headerflags	@"EF_CUDA_TEXMODE_UNIFIED EF_CUDA_64BIT_ADDRESS EF_CUDA_ACCELERATORS EF_CUDA_SM90 EF_CUDA_VIRTUAL_SM(EF_CUDA_SM90)"
	.elftype	@"ET_EXEC"


//--------------------- .nv.info                  --------------------------
	.section	.nv.info,"",@"SHT_CUDA_INFO"
	.align	4


	//----- nvinfo : EIATTR_REGCOUNT
	.align		4
        /*0000*/ 	.byte	0x04, 0x2f
        /*0002*/ 	.short	(.L_1 - .L_0)
	.align		4
.L_0:
        /*0004*/ 	.word	index@(triton_poi_fused_convolution_relu_27)
        /*0008*/ 	.word	0x0000000c


	//----- nvinfo : EIATTR_MIN_STACK_SIZE
	.align		4
.L_1:
        /*000c*/ 	.byte	0x04, 0x12
        /*000e*/ 	.short	(.L_3 - .L_2)
	.align		4
.L_2:
        /*0010*/ 	.word	index@(triton_poi_fused_convolution_relu_27)
        /*0014*/ 	.word	0x00000000


	//----- nvinfo : EIATTR_FRAME_SIZE
	.align		4
.L_3:
        /*0018*/ 	.byte	0x04, 0x11
        /*001a*/ 	.short	(.L_5 - .L_4)
	.align		4
.L_4:
        /*001c*/ 	.word	index@(triton_poi_fused_convolution_relu_27)
        /*0020*/ 	.word	0x00000000


	//----- nvinfo : EIATTR_MIN_STACK_SIZE
	.align		4
.L_5:
        /*0024*/ 	.byte	0x04, 0x12
        /*0026*/ 	.short	(.L_7 - .L_6)
	.align		4
.L_6:
        /*0028*/ 	.word	index@(triton_poi_fused_convolution_relu_27)
        /*002c*/ 	.word	0x00000000
.L_7:


//--------------------- .nv.info.triton_poi_fused_convolution_relu_27 --------------------------
	.section	.nv.info.triton_poi_fused_convolution_relu_27,"",@"SHT_CUDA_INFO"
	.sectionflags	@""
	.align	4


	//----- nvinfo : EIATTR_CUDA_API_VERSION
	.align		4
        /*0000*/ 	.byte	0x04, 0x37
        /*0002*/ 	.short	(.L_9 - .L_8)
.L_8:
        /*0004*/ 	.word	0x0000007c


	//----- nvinfo : EIATTR_KPARAM_INFO
	.align		4
.L_9:
        /*0008*/ 	.byte	0x04, 0x17
        /*000a*/ 	.short	(.L_11 - .L_10)
.L_10:
        /*000c*/ 	.word	0x00000000
        /*0010*/ 	.short	0x0002
        /*0012*/ 	.short	0x0010
        /*0014*/ 	.byte	0x00, 0xf0, 0x11, 0x00


	//----- nvinfo : EIATTR_KPARAM_INFO
	.align		4
.L_11:
        /*0018*/ 	.byte	0x04, 0x17
        /*001a*/ 	.short	(.L_13 - .L_12)
.L_12:
        /*001c*/ 	.word	0x00000000
        /*0020*/ 	.short	0x0001
        /*0022*/ 	.short	0x0008
        /*0024*/ 	.byte	0x00, 0xf4, 0x21, 0x00


	//----- nvinfo : EIATTR_KPARAM_INFO
	.align		4
.L_13:
        /*0028*/ 	.byte	0x04, 0x17
        /*002a*/ 	.short	(.L_15 - .L_14)
.L_14:
        /*002c*/ 	.word	0x00000000
        /*0030*/ 	.short	0x0000
        /*0032*/ 	.short	0x0000
        /*0034*/ 	.byte	0x00, 0xf4, 0x21, 0x00


	//----- nvinfo : EIATTR_SPARSE_MMA_MASK
	.align		4
.L_15:
        /*0038*/ 	.byte	0x03, 0x50
        /*003a*/ 	.short	0x0000


	//----- nvinfo : EIATTR_MAXREG_COUNT
	.align		4
        /*003c*/ 	.byte	0x03, 0x1b
        /*003e*/ 	.short	0x00ff


	//----- nvinfo : EIATTR_EXIT_INSTR_OFFSETS
	.align		4
        /*0040*/ 	.byte	0x04, 0x1c
        /*0042*/ 	.short	(.L_17 - .L_16)


	//   ....[0]....
.L_16:
        /*0044*/ 	.word	0x00000190


	//----- nvinfo : EIATTR_REQNTID
	.align		4
.L_17:
        /*0048*/ 	.byte	0x04, 0x10
        /*004a*/ 	.short	(.L_19 - .L_18)
.L_18:
        /*004c*/ 	.word	0x00000100
        /*0050*/ 	.word	0x00000001
        /*0054*/ 	.word	0x00000001


	//----- nvinfo : EIATTR_CBANK_PARAM_SIZE
	.align		4
.L_19:
        /*0058*/ 	.byte	0x03, 0x19
        /*005a*/ 	.short	0x0014


	//----- nvinfo : EIATTR_PARAM_CBANK
	.align		4
        /*005c*/ 	.byte	0x04, 0x0a
        /*005e*/ 	.short	(.L_21 - .L_20)
	.align		4
.L_20:
        /*0060*/ 	.word	index@(.nv.constant0.triton_poi_fused_convolution_relu_27)
        /*0064*/ 	.short	0x0210
        /*0066*/ 	.short	0x0014


	//----- nvinfo : EIATTR_SW_WAR
	.align		4
.L_21:
        /*0068*/ 	.byte	0x04, 0x36
        /*006a*/ 	.short	(.L_23 - .L_22)
.L_22:
        /*006c*/ 	.word	0x00000008
.L_23:


//--------------------- .nv.callgraph             --------------------------
	.section	.nv.callgraph,"",@"SHT_CUDA_CALLGRAPH"
	.align	4
	.sectionentsize	8
	.align		4
        /*0000*/ 	.word	0x00000000
	.align		4
        /*0004*/ 	.word	0xffffffff
	.align		4
        /*0008*/ 	.word	0x00000000
	.align		4
        /*000c*/ 	.word	0xfffffffe
	.align		4
        /*0010*/ 	.word	0x00000000
	.align		4
        /*0014*/ 	.word	0xfffffffd
	.align		4
        /*0018*/ 	.word	0x00000000
	.align		4
        /*001c*/ 	.word	0xfffffffc


//--------------------- .text.triton_poi_fused_convolution_relu_27 --------------------------
	.section	.text.triton_poi_fused_convolution_relu_27,"ax",@progbits
	.align	128
        .global         triton_poi_fused_convolution_relu_27
        .type           triton_poi_fused_convolution_relu_27,@function
        .size           triton_poi_fused_convolution_relu_27,(.L_x_1 - triton_poi_fused_convolution_relu_27)
        .other          triton_poi_fused_convolution_relu_27,@"STO_CUDA_ENTRY STV_DEFAULT"
triton_poi_fused_convolution_relu_27:
.text.triton_poi_fused_convolution_relu_27:
[----:B------:R-:W-:Y:S01]  /*0000*/  LDC R1, c[0x0][0x28] ;  /* 0x00000a00ff017b82 */ /* 0x000fe20000000800 */
[----:B------:R-:W1:Y:S07]  /*0010*/  S2R R0, SR_TID.X ;  /* 0x0000000000007919 */ /* 0x000e6e0000002100 */
[----:B------:R-:W2:Y:S01]  /*0020*/  LDC.64 R4, c[0x0][0x218] ;  /* 0x00008600ff047b82 */ /* 0x000ea20000000a00 */
[----:B------:R-:W-:Y:S01]  /*0030*/  ULDC.64 UR4, c[0x0][0x208] ;  /* 0x0000820000047ab9 */ /* 0x000fe20000000a00 */
[----:B------:R-:W3:Y:S06]  /*0040*/  S2R R7, SR_CTAID.X ;  /* 0x0000000000077919 */ /* 0x000eec0000002500 */
[----:B------:R-:W4:Y:S01]  /*0050*/  LDC.64 R2, c[0x0][0x210] ;  /* 0x00008400ff027b82 */ /* 0x000f220000000a00 */
[----:B-1----:R-:W-:Y:S01]  /*0060*/  IMAD.SHL.U32 R0, R0, 0x2, RZ ;  /* 0x0000000200007824 */ /* 0x002fe200078e00ff */
[----:B---3--:R-:W-:-:S04]  /*0070*/  SHF.R.S32.HI R6, RZ, 0x16, R7 ;  /* 0x00000016ff067819 */ /* 0x008fc80000011407 */
[----:B------:R-:W-:-:S05]  /*0080*/  LOP3.LUT R0, R0, 0x1fe, RZ, 0xc0, !PT ;  /* 0x000001fe00007812 */ /* 0x000fca00078ec0ff */
[----:B------:R-:W-:Y:S01]  /*0090*/  IMAD R7, R7, 0x200, R0 ;  /* 0x0000020007077824 */ /* 0x000fe200078e0200 */
[----:B------:R-:W-:-:S03]  /*00a0*/  SGXT R0, R6, 0x1 ;  /* 0x000000010600781a */ /* 0x000fc60000000200 */
[----:B----4-:R-:W-:Y:S01]  /*00b0*/  IMAD.WIDE R2, R7, 0x4, R2 ;  /* 0x0000000407027825 */ /* 0x010fe200078e0202 */
[----:B------:R-:W-:-:S04]  /*00c0*/  LEA.HI R0, R0, R7, RZ, 0x8 ;  /* 0x0000000700007211 */ /* 0x000fc800078f40ff */
[----:B------:R-:W-:-:S05]  /*00d0*/  LOP3.LUT R0, R0, 0xffffff00, RZ, 0xc0, !PT ;  /* 0xffffff0000007812 */ /* 0x000fca00078ec0ff */
[----:B------:R-:W-:Y:S02]  /*00e0*/  IMAD.IADD R9, R7, 0x1, -R0 ;  /* 0x0000000107097824 */ /* 0x000fe400078e0a00 */
[----:B------:R-:W3:Y:S02]  /*00f0*/  LDG.E.64 R6, desc[UR4][R2.64] ;  /* 0x0000000402067981 */ /* 0x000ee4000c1e1b00 */
[----:B--2---:R-:W-:-:S06]  /*0100*/  IMAD.WIDE R4, R9, 0x4, R4 ;  /* 0x0000000409047825 */ /* 0x004fcc00078e0204 */
[----:B------:R-:W3:Y:S02]  /*0110*/  LDG.E.EL.64 R4, desc[UR4][R4.64] ;  /* 0x0000000404047981 */ /* 0x000ee4000c2e1b00 */
[C---:B---3--:R-:W-:Y:S01]  /*0120*/  FSETP.GEU.AND P0, PT, R6.reuse, -R4, PT ;  /* 0x800000040600720b */ /* 0x048fe20003f0e000 */
[----:B------:R-:W-:Y:S01]  /*0130*/  FADD R6, R6, R4 ;  /* 0x0000000406067221 */ /* 0x000fe20000000000 */
[C---:B------:R-:W-:Y:S01]  /*0140*/  FADD R0, R7.reuse, R5 ;  /* 0x0000000507007221 */ /* 0x040fe20000000000 */
[----:B------:R-:W-:-:S03]  /*0150*/  FSETP.GEU.AND P1, PT, R7, -R5, PT ;  /* 0x800000050700720b */ /* 0x000fc60003f2e000 */
[----:B------:R-:W-:Y:S02]  /*0160*/  FSEL R6, R6, RZ, P0 ;  /* 0x000000ff06067208 */ /* 0x000fe40000000000 */
[----:B------:R-:W-:-:S05]  /*0170*/  FSEL R7, R0, RZ, P1 ;  /* 0x000000ff00077208 */ /* 0x000fca0000800000 */
[----:B------:R-:W-:Y:S01]  /*0180*/  STG.E.64 desc[UR4][R2.64], R6 ;  /* 0x0000000602007986 */ /* 0x000fe2000c101b04 */
[----:B------:R-:W-:Y:S05]  /*0190*/  EXIT ;  /* 0x000000000000794d */ /* 0x000fea0003800000 */
.L_x_0:
[----:B------:R-:W-:-:S00]  /*01a0*/  BRA `(.L_x_0) ;  /* 0xfffffffc00fc7947 */ /* 0x000fc0000383ffff */
[----:B------:R-:W-:-:S00]  /*01b0*/  NOP ;  /* 0x0000000000007918 */ /* 0x000fc00000000000 */
        /* <DEDUP_REMOVED lines=12> */
.L_x_1:


//--------------------- .nv.constant0.triton_poi_fused_convolution_relu_27 --------------------------
	.section	.nv.constant0.triton_poi_fused_convolution_relu_27,"a",@progbits
	.sectionflags	@""
	.align	4
.nv.constant0.triton_poi_fused_convolution_relu_27:
	.zero		548
